//
// Generated by NVIDIA NVVM Compiler
//
// Compiler Build ID: CL-36424714
// Cuda compilation tools, release 13.0, V13.0.88
// Based on NVVM 20.0.0
//

.version 9.0
.target sm_100
.address_size 64

	// .globl	_Z10PEUcounteriPPiS0_S0_S0_S_iS_S_
.extern .func  (.param .b32 func_retval0) vprintf
(
	.param .b64 vprintf_param_0,
	.param .b64 vprintf_param_1
)
;
// _ZZ19Array_add_reductioniPiS_E11shared_data has been demoted
.global .align 1 .b8 $str[9] = {105, 116, 101, 109, 58, 37, 100, 10};
.global .align 1 .b8 $str$1[8] = {115, 105, 100, 58, 37, 100, 10};
.global .align 1 .b8 $str$2[4] = {37, 100, 32};
.global .align 1 .b8 $str$3[2] = {10};

.visible .entry _Z10PEUcounteriPPiS0_S0_S0_S_iS_S_(
	.param .u32 _Z10PEUcounteriPPiS0_S0_S0_S_iS_S__param_0,
	.param .u64 .ptr .align 1 _Z10PEUcounteriPPiS0_S0_S0_S_iS_S__param_1,
	.param .u64 .ptr .align 1 _Z10PEUcounteriPPiS0_S0_S0_S_iS_S__param_2,
	.param .u64 .ptr .align 1 _Z10PEUcounteriPPiS0_S0_S0_S_iS_S__param_3,
	.param .u64 .ptr .align 1 _Z10PEUcounteriPPiS0_S0_S0_S_iS_S__param_4,
	.param .u64 .ptr .align 1 _Z10PEUcounteriPPiS0_S0_S0_S_iS_S__param_5,
	.param .u32 _Z10PEUcounteriPPiS0_S0_S0_S_iS_S__param_6,
	.param .u64 .ptr .align 1 _Z10PEUcounteriPPiS0_S0_S0_S_iS_S__param_7,
	.param .u64 .ptr .align 1 _Z10PEUcounteriPPiS0_S0_S0_S_iS_S__param_8
)
{
	.reg .pred 	%p<3>;
	.reg .b32 	%r<12>;
	.reg .b64 	%rd<33>;

	ld.param.u32 	%r3, [_Z10PEUcounteriPPiS0_S0_S0_S_iS_S__param_0];
	ld.param.u64 	%rd1, [_Z10PEUcounteriPPiS0_S0_S0_S_iS_S__param_1];
	ld.param.u64 	%rd2, [_Z10PEUcounteriPPiS0_S0_S0_S_iS_S__param_2];
	ld.param.u64 	%rd3, [_Z10PEUcounteriPPiS0_S0_S0_S_iS_S__param_3];
	ld.param.u64 	%rd6, [_Z10PEUcounteriPPiS0_S0_S0_S_iS_S__param_5];
	ld.param.u64 	%rd4, [_Z10PEUcounteriPPiS0_S0_S0_S_iS_S__param_7];
	ld.param.u64 	%rd5, [_Z10PEUcounteriPPiS0_S0_S0_S_iS_S__param_8];
	cvta.to.global.u64 	%rd7, %rd6;
	mov.u32 	%r1, %tid.x;
	mov.u32 	%r2, %ctaid.x;
	mul.wide.u32 	%rd8, %r2, 4;
	add.s64 	%rd9, %rd7, %rd8;
	ld.global.u32 	%r4, [%rd9];
	setp.ge.u32 	%p1, %r1, %r4;
	@%p1 bra 	$L__BB0_3;
	cvta.to.global.u64 	%rd10, %rd1;
	mul.wide.u32 	%rd11, %r2, 8;
	add.s64 	%rd12, %rd10, %rd11;
	ld.global.u64 	%rd13, [%rd12];
	mul.wide.u32 	%rd14, %r1, 4;
	add.s64 	%rd15, %rd13, %rd14;
	ld.u32 	%r5, [%rd15];
	setp.ne.s32 	%p2, %r5, %r3;
	@%p2 bra 	$L__BB0_3;
	cvta.to.global.u64 	%rd16, %rd4;
	add.s64 	%rd18, %rd16, %rd8;
	cvta.to.global.u64 	%rd19, %rd2;
	add.s64 	%rd21, %rd19, %rd11;
	ld.global.u64 	%rd22, [%rd21];
	add.s64 	%rd24, %rd22, %rd14;
	ld.u32 	%r6, [%rd24];
	cvta.to.global.u64 	%rd25, %rd3;
	add.s64 	%rd26, %rd25, %rd11;
	ld.global.u64 	%rd27, [%rd26];
	add.s64 	%rd28, %rd27, %rd14;
	ld.u32 	%r7, [%rd28];
	add.s32 	%r8, %r7, %r6;
	atom.global.max.s32 	%r9, [%rd18], %r8;
	cvta.to.global.u64 	%rd29, %rd5;
	add.s64 	%rd30, %rd29, %rd8;
	ld.global.u64 	%rd31, [%rd21];
	add.s64 	%rd32, %rd31, %rd14;
	ld.u32 	%r10, [%rd32];
	atom.global.max.s32 	%r11, [%rd30], %r10;
$L__BB0_3:
	ret;

}
	// .globl	_Z10PeuCounteriiPPiS0_S0_S0_S_iS_S_S_
.visible .entry _Z10PeuCounteriiPPiS0_S0_S0_S_iS_S_S_(
	.param .u32 _Z10PeuCounteriiPPiS0_S0_S0_S_iS_S_S__param_0,
	.param .u32 _Z10PeuCounteriiPPiS0_S0_S0_S_iS_S_S__param_1,
	.param .u64 .ptr .align 1 _Z10PeuCounteriiPPiS0_S0_S0_S_iS_S_S__param_2,
	.param .u64 .ptr .align 1 _Z10PeuCounteriiPPiS0_S0_S0_S_iS_S_S__param_3,
	.param .u64 .ptr .align 1 _Z10PeuCounteriiPPiS0_S0_S0_S_iS_S_S__param_4,
	.param .u64 .ptr .align 1 _Z10PeuCounteriiPPiS0_S0_S0_S_iS_S_S__param_5,
	.param .u64 .ptr .align 1 _Z10PeuCounteriiPPiS0_S0_S0_S_iS_S_S__param_6,
	.param .u32 _Z10PeuCounteriiPPiS0_S0_S0_S_iS_S_S__param_7,
	.param .u64 .ptr .align 1 _Z10PeuCounteriiPPiS0_S0_S0_S_iS_S_S__param_8,
	.param .u64 .ptr .align 1 _Z10PeuCounteriiPPiS0_S0_S0_S_iS_S_S__param_9,
	.param .u64 .ptr .align 1 _Z10PeuCounteriiPPiS0_S0_S0_S_iS_S_S__param_10
)
{
	.reg .pred 	%p<3>;
	.reg .b32 	%r<10>;
	.reg .b64 	%rd<28>;

	ld.param.u32 	%r2, [_Z10PeuCounteriiPPiS0_S0_S0_S_iS_S_S__param_0];
	ld.param.u32 	%r3, [_Z10PeuCounteriiPPiS0_S0_S0_S_iS_S_S__param_1];
	ld.param.u64 	%rd1, [_Z10PeuCounteriiPPiS0_S0_S0_S_iS_S_S__param_2];
	ld.param.u64 	%rd2, [_Z10PeuCounteriiPPiS0_S0_S0_S_iS_S_S__param_3];
	ld.param.u64 	%rd3, [_Z10PeuCounteriiPPiS0_S0_S0_S_iS_S_S__param_4];
	ld.param.u64 	%rd5, [_Z10PeuCounteriiPPiS0_S0_S0_S_iS_S_S__param_6];
	ld.param.u64 	%rd4, [_Z10PeuCounteriiPPiS0_S0_S0_S_iS_S_S__param_8];
	cvta.to.global.u64 	%rd6, %rd5;
	mov.u32 	%r1, %tid.x;
	mul.wide.s32 	%rd7, %r3, 4;
	add.s64 	%rd8, %rd6, %rd7;
	ld.global.u32 	%r4, [%rd8];
	setp.ge.u32 	%p1, %r1, %r4;
	@%p1 bra 	$L__BB1_3;
	cvta.to.global.u64 	%rd9, %rd1;
	mul.wide.s32 	%rd10, %r3, 8;
	add.s64 	%rd11, %rd9, %rd10;
	ld.global.u64 	%rd12, [%rd11];
	mul.wide.u32 	%rd13, %r1, 4;
	add.s64 	%rd14, %rd12, %rd13;
	ld.u32 	%r5, [%rd14];
	setp.ne.s32 	%p2, %r5, %r2;
	@%p2 bra 	$L__BB1_3;
	cvta.to.global.u64 	%rd15, %rd4;
	add.s64 	%rd17, %rd15, %rd7;
	cvta.to.global.u64 	%rd18, %rd2;
	add.s64 	%rd20, %rd18, %rd10;
	ld.global.u64 	%rd21, [%rd20];
	add.s64 	%rd23, %rd21, %rd13;
	ld.u32 	%r6, [%rd23];
	cvta.to.global.u64 	%rd24, %rd3;
	add.s64 	%rd25, %rd24, %rd10;
	ld.global.u64 	%rd26, [%rd25];
	add.s64 	%rd27, %rd26, %rd13;
	ld.u32 	%r7, [%rd27];
	add.s32 	%r8, %r7, %r6;
	atom.global.max.s32 	%r9, [%rd17], %r8;
$L__BB1_3:
	ret;

}
	// .globl	_Z19Array_add_reductioniPiS_
.visible .entry _Z19Array_add_reductioniPiS_(
	.param .u32 _Z19Array_add_reductioniPiS__param_0,
	.param .u64 .ptr .align 1 _Z19Array_add_reductioniPiS__param_1,
	.param .u64 .ptr .align 1 _Z19Array_add_reductioniPiS__param_2
)
{
	.reg .pred 	%p<6>;
	.reg .b32 	%r<22>;
	.reg .b64 	%rd<9>;
	// demoted variable
	.shared .align 4 .b8 _ZZ19Array_add_reductioniPiS_E11shared_data[4096];
	ld.param.u32 	%r11, [_Z19Array_add_reductioniPiS__param_0];
	ld.param.u64 	%rd1, [_Z19Array_add_reductioniPiS__param_1];
	ld.param.u64 	%rd2, [_Z19Array_add_reductioniPiS__param_2];
	mov.u32 	%r1, %tid.x;
	mov.u32 	%r2, %ctaid.x;
	mov.u32 	%r21, %ntid.x;
	mad.lo.s32 	%r4, %r2, %r21, %r1;
	setp.ge.s32 	%p1, %r4, %r11;
	mov.b32 	%r20, 0;
	@%p1 bra 	$L__BB2_2;
	cvta.to.global.u64 	%rd3, %rd1;
	mul.wide.s32 	%rd4, %r4, 4;
	add.s64 	%rd5, %rd3, %rd4;
	ld.global.u32 	%r20, [%rd5];
$L__BB2_2:
	shl.b32 	%r12, %r1, 2;
	mov.u32 	%r13, _ZZ19Array_add_reductioniPiS_E11shared_data;
	add.s32 	%r7, %r13, %r12;
	st.shared.u32 	[%r7], %r20;
	bar.sync 	0;
	setp.lt.u32 	%p2, %r21, 2;
	@%p2 bra 	$L__BB2_6;
$L__BB2_3:
	shr.u32 	%r9, %r21, 1;
	setp.ge.u32 	%p3, %r1, %r9;
	@%p3 bra 	$L__BB2_5;
	shl.b32 	%r14, %r9, 2;
	add.s32 	%r15, %r7, %r14;
	ld.shared.u32 	%r16, [%r15];
	ld.shared.u32 	%r17, [%r7];
	add.s32 	%r18, %r17, %r16;
	st.shared.u32 	[%r7], %r18;
$L__BB2_5:
	bar.sync 	0;
	setp.gt.u32 	%p4, %r21, 3;
	mov.u32 	%r21, %r9;
	@%p4 bra 	$L__BB2_3;
$L__BB2_6:
	setp.ne.s32 	%p5, %r1, 0;
	@%p5 bra 	$L__BB2_8;
	ld.shared.u32 	%r19, [_ZZ19Array_add_reductioniPiS_E11shared_data];
	cvta.to.global.u64 	%rd6, %rd2;
	mul.wide.u32 	%rd7, %r2, 4;
	add.s64 	%rd8, %rd6, %rd7;
	st.global.u32 	[%rd8], %r19;
$L__BB2_8:
	ret;

}
	// .globl	_Z4testPPPiiS_S0_S0_
.visible .entry _Z4testPPPiiS_S0_S0_(
	.param .u64 .ptr .align 1 _Z4testPPPiiS_S0_S0__param_0,
	.param .u32 _Z4testPPPiiS_S0_S0__param_1,
	.param .u64 .ptr .align 1 _Z4testPPPiiS_S0_S0__param_2,
	.param .u64 .ptr .align 1 _Z4testPPPiiS_S0_S0__param_3,
	.param .u64 .ptr .align 1 _Z4testPPPiiS_S0_S0__param_4
)
{
	.local .align 8 .b8 	__local_depot3[8];
	.reg .b64 	%SP;
	.reg .b64 	%SPL;
	.reg .pred 	%p<7>;
	.reg .b32 	%r<28>;
	.reg .b64 	%rd<46>;

	mov.u64 	%SPL, __local_depot3;
	cvta.local.u64 	%SP, %SPL;
	ld.param.u64 	%rd11, [_Z4testPPPiiS_S0_S0__param_0];
	ld.param.u32 	%r7, [_Z4testPPPiiS_S0_S0__param_1];
	ld.param.u64 	%rd13, [_Z4testPPPiiS_S0_S0__param_3];
	ld.param.u64 	%rd14, [_Z4testPPPiiS_S0_S0__param_4];
	add.u64 	%rd15, %SP, 0;
	add.u64 	%rd1, %SPL, 0;
	setp.lt.s32 	%p1, %r7, 1;
	@%p1 bra 	$L__BB3_9;
	cvta.to.global.u64 	%rd2, %rd14;
	cvta.to.global.u64 	%rd3, %rd13;
	cvta.to.global.u64 	%rd4, %rd11;
	mov.b32 	%r25, 0;
	mov.u64 	%rd16, $str;
$L__BB3_2:
	ld.param.u64 	%rd44, [_Z4testPPPiiS_S0_S0__param_2];
	st.local.u32 	[%rd1], %r25;
	cvta.global.u64 	%rd17, %rd16;
	{ // callseq 0, 0
	.param .b64 param0;
	st.param.b64 	[param0], %rd17;
	.param .b64 param1;
	st.param.b64 	[param1], %rd15;
	.param .b32 retval0;
	call.uni (retval0), 
	vprintf, 
	(
	param0, 
	param1
	);
	ld.param.b32 	%r9, [retval0];
	} // callseq 0
	cvta.to.global.u64 	%rd19, %rd44;
	mul.wide.u32 	%rd20, %r25, 4;
	add.s64 	%rd5, %rd19, %rd20;
	ld.global.u32 	%r11, [%rd5];
	setp.lt.s32 	%p2, %r11, 1;
	@%p2 bra 	$L__BB3_8;
	mul.wide.u32 	%rd21, %r25, 8;
	add.s64 	%rd6, %rd2, %rd21;
	add.s64 	%rd7, %rd3, %rd21;
	add.s64 	%rd8, %rd4, %rd21;
	mov.b32 	%r26, 0;
$L__BB3_4:
	ld.global.u64 	%rd22, [%rd6];
	mul.wide.u32 	%rd23, %r26, 4;
	add.s64 	%rd24, %rd22, %rd23;
	ld.u32 	%r13, [%rd24];
	st.local.u32 	[%rd1], %r13;
	mov.u64 	%rd25, $str$1;
	cvta.global.u64 	%rd26, %rd25;
	add.u64 	%rd27, %SP, 0;
	{ // callseq 1, 0
	.param .b64 param0;
	st.param.b64 	[param0], %rd26;
	.param .b64 param1;
	st.param.b64 	[param1], %rd27;
	.param .b32 retval0;
	call.uni (retval0), 
	vprintf, 
	(
	param0, 
	param1
	);
	ld.param.b32 	%r14, [retval0];
	} // callseq 1
	ld.global.u64 	%rd28, [%rd7];
	add.s64 	%rd29, %rd28, %rd23;
	ld.u32 	%r16, [%rd29];
	setp.lt.s32 	%p3, %r16, 1;
	@%p3 bra 	$L__BB3_7;
	mov.b32 	%r27, 0;
	mov.b64 	%rd45, 0;
$L__BB3_6:
	ld.global.u64 	%rd31, [%rd8];
	mul.wide.u32 	%rd32, %r26, 8;
	add.s64 	%rd33, %rd31, %rd32;
	ld.u64 	%rd34, [%rd33];
	add.s64 	%rd35, %rd34, %rd45;
	ld.u32 	%r18, [%rd35];
	st.local.u32 	[%rd1], %r18;
	mov.u64 	%rd36, $str$2;
	cvta.global.u64 	%rd37, %rd36;
	add.u64 	%rd38, %SP, 0;
	{ // callseq 2, 0
	.param .b64 param0;
	st.param.b64 	[param0], %rd37;
	.param .b64 param1;
	st.param.b64 	[param1], %rd38;
	.param .b32 retval0;
	call.uni (retval0), 
	vprintf, 
	(
	param0, 
	param1
	);
	ld.param.b32 	%r19, [retval0];
	} // callseq 2
	add.s32 	%r27, %r27, 1;
	ld.global.u64 	%rd39, [%rd7];
	mul.wide.u32 	%rd40, %r26, 4;
	add.s64 	%rd41, %rd39, %rd40;
	ld.u32 	%r21, [%rd41];
	add.s64 	%rd45, %rd45, 4;
	setp.lt.s32 	%p4, %r27, %r21;
	@%p4 bra 	$L__BB3_6;
$L__BB3_7:
	mov.u64 	%rd42, $str$3;
	cvta.global.u64 	%rd43, %rd42;
	{ // callseq 3, 0
	.param .b64 param0;
	st.param.b64 	[param0], %rd43;
	.param .b64 param1;
	st.param.b64 	[param1], 0;
	.param .b32 retval0;
	call.uni (retval0), 
	vprintf, 
	(
	param0, 
	param1
	);
	ld.param.b32 	%r22, [retval0];
	} // callseq 3
	add.s32 	%r26, %r26, 1;
	ld.global.u32 	%r24, [%rd5];
	setp.lt.s32 	%p5, %r26, %r24;
	@%p5 bra 	$L__BB3_4;
$L__BB3_8:
	add.s32 	%r25, %r25, 1;
	setp.ne.s32 	%p6, %r25, %r7;
	@%p6 bra 	$L__BB3_2;
$L__BB3_9:
	ret;

}


// ===== COMPILED SASS (sm_100) =====

	.target	sm_100

	.elftype	@"ET_EXEC"


//--------------------- .note.nv.tkinfo           --------------------------
	.section	.note.nv.tkinfo,"",@"SHT_NOTE"
	.sectionflags	@"SHF_NOTE_NV_TKINFO"
	.tkinfo
        /*0018*/ 	.word	0x00000002
        /*0030*/ 	.string	""
        /*0030*/ 	.string	"ptxas"
        /*0030*/ 	.string	"Cuda compilation tools, release 13.0, V13.0.88"
        /*0030*/ 	.string	"Build cuda_13.0.r13.0/compiler.36424714_0"
        /*0030*/ 	.string	"-arch sm_100 -m 64 "



//--------------------- .note.nv.cuinfo           --------------------------
	.section	.note.nv.cuinfo,"",@"SHT_NOTE"
	.sectionflags	@"SHF_NOTE_NV_CUINFO"
        /*0018*/ 	.short	0x0002
        /*001a*/ 	.short	0x0064
        /*001c*/ 	.short	0x0082
	.zero		2


//--------------------- .nv.info                  --------------------------
	.section	.nv.info,"",@"SHT_CUDA_INFO"
	.align	4


	//----- nvinfo : EIATTR_REGCOUNT
	.align		4
        /*0000*/ 	.byte	0x04, 0x2f
        /*0002*/ 	.short	(.L_5 - .L_4)
	.align		4
.L_4:
        /*0004*/ 	.word	index@(_Z10PEUcounteriPPiS0_S0_S0_S_iS_S_)
        /*0008*/ 	.word	0x00000011


	//----- nvinfo : EIATTR_FRAME_SIZE
	.align		4
.L_5:
        /*000c*/ 	.byte	0x04, 0x11
        /*000e*/ 	.short	(.L_7 - .L_6)
	.align		4
.L_6:
        /*0010*/ 	.word	index@(_Z10PEUcounteriPPiS0_S0_S0_S_iS_S_)
        /*0014*/ 	.word	0x00000000


	//----- nvinfo : EIATTR_REGCOUNT
	.align		4
.L_7:
        /*0018*/ 	.byte	0x04, 0x2f
        /*001a*/ 	.short	(.L_9 - .L_8)
	.align		4
.L_8:
        /*001c*/ 	.word	index@(_Z10PeuCounteriiPPiS0_S0_S0_S_iS_S_S_)
        /*0020*/ 	.word	0x00000010


	//----- nvinfo : EIATTR_FRAME_SIZE
	.align		4
.L_9:
        /*0024*/ 	.byte	0x04, 0x11
        /*0026*/ 	.short	(.L_11 - .L_10)
	.align		4
.L_10:
        /*0028*/ 	.word	index@(_Z10PeuCounteriiPPiS0_S0_S0_S_iS_S_S_)
        /*002c*/ 	.word	0x00000000


	//----- nvinfo : EIATTR_REGCOUNT
	.align		4
.L_11:
        /*0030*/ 	.byte	0x04, 0x2f
        /*0032*/ 	.short	(.L_13 - .L_12)
	.align		4
.L_12:
        /*0034*/ 	.word	index@(_Z19Array_add_reductioniPiS_)
        /*0038*/ 	.word	0x0000000b


	//----- nvinfo : EIATTR_FRAME_SIZE
	.align		4
.L_13:
        /*003c*/ 	.byte	0x04, 0x11
        /*003e*/ 	.short	(.L_15 - .L_14)
	.align		4
.L_14:
        /*0040*/ 	.word	index@(_Z19Array_add_reductioniPiS_)
        /*0044*/ 	.word	0x00000000


	//----- nvinfo : EIATTR_REGCOUNT
	.align		4
.L_15:
        /*0048*/ 	.byte	0x04, 0x2f
        /*004a*/ 	.short	(.L_17 - .L_16)
	.align		4
.L_16:
        /*004c*/ 	.word	index@(_Z4testPPPiiS_S0_S0_)
        /*0050*/ 	.word	0x00000022


	//----- nvinfo : EIATTR_FRAME_SIZE
	.align		4
.L_17:
        /*0054*/ 	.byte	0x04, 0x11
        /*0056*/ 	.short	(.L_19 - .L_18)
	.align		4
.L_18:
        /*0058*/ 	.word	index@(_Z4testPPPiiS_S0_S0_)
        /*005c*/ 	.word	0x00000008


	//----- nvinfo : EIATTR_MIN_STACK_SIZE
	.align		4
.L_19:
        /*0060*/ 	.byte	0x04, 0x12
        /*0062*/ 	.short	(.L_21 - .L_20)
	.align		4
.L_20:
        /*0064*/ 	.word	index@(_Z4testPPPiiS_S0_S0_)
        /*0068*/ 	.word	0x00000008


	//----- nvinfo : EIATTR_MIN_STACK_SIZE
	.align		4
.L_21:
        /*006c*/ 	.byte	0x04, 0x12
        /*006e*/ 	.short	(.L_23 - .L_22)
	.align		4
.L_22:
        /*0070*/ 	.word	index@(_Z19Array_add_reductioniPiS_)
        /*0074*/ 	.word	0x00000000


	//----- nvinfo : EIATTR_MIN_STACK_SIZE
	.align		4
.L_23:
        /*0078*/ 	.byte	0x04, 0x12
        /*007a*/ 	.short	(.L_25 - .L_24)
	.align		4
.L_24:
        /*007c*/ 	.word	index@(_Z10PeuCounteriiPPiS0_S0_S0_S_iS_S_S_)
        /*0080*/ 	.word	0x00000000


	//----- nvinfo : EIATTR_MIN_STACK_SIZE
	.align		4
.L_25:
        /*0084*/ 	.byte	0x04, 0x12
        /*0086*/ 	.short	(.L_27 - .L_26)
	.align		4
.L_26:
        /*0088*/ 	.word	index@(_Z10PEUcounteriPPiS0_S0_S0_S_iS_S_)
        /*008c*/ 	.word	0x00000000
.L_27:


//--------------------- .nv.compat                --------------------------
	.section	.nv.compat,"",@"SHT_CUDA_COMPAT_INFO"
	.align	4
        /*0000*/ 	.byte	0x02, 0x09, 0x00, 0x00, 0x02, 0x02, 0x01, 0x00, 0x02, 0x05, 0x05, 0x00, 0x03, 0x07, 0x01, 0x01
        /*0010*/ 	.byte	0x02, 0x03, 0x00, 0x00, 0x02, 0x06, 0x01, 0x00, 0x04, 0x0b, 0x08, 0x00, 0x09, 0x00, 0x00, 0x00
        /*0020*/ 	.byte	0x00, 0x00, 0x00, 0x00


//--------------------- .nv.info._Z4testPPPiiS_S0_S0_ --------------------------
	.section	.nv.info._Z4testPPPiiS_S0_S0_,"",@"SHT_CUDA_INFO"
	.sectionflags	@""
	.align	4


	//----- nvinfo : EIATTR_CUDA_API_VERSION
	.align		4
        /*0000*/ 	.byte	0x04, 0x37
        /*0002*/ 	.short	(.L_29 - .L_28)
.L_28:
        /*0004*/ 	.word	0x00000082


	//----- nvinfo : EIATTR_KPARAM_INFO
	.align		4
.L_29:
        /*0008*/ 	.byte	0x04, 0x17
        /*000a*/ 	.short	(.L_31 - .L_30)
.L_30:
        /*000c*/ 	.word	0x00000000
        /*0010*/ 	.short	0x0004
        /*0012*/ 	.short	0x0020
        /*0014*/ 	.byte	0x00, 0xf5, 0x21, 0x00


	//----- nvinfo : EIATTR_KPARAM_INFO
	.align		4
.L_31:
        /*0018*/ 	.byte	0x04, 0x17
        /*001a*/ 	.short	(.L_33 - .L_32)
.L_32:
        /*001c*/ 	.word	0x00000000
        /*0020*/ 	.short	0x0003
        /*0022*/ 	.short	0x0018
        /*0024*/ 	.byte	0x00, 0xf5, 0x21, 0x00


	//----- nvinfo : EIATTR_KPARAM_INFO
	.align		4
.L_33:
        /*0028*/ 	.byte	0x04, 0x17
        /*002a*/ 	.short	(.L_35 - .L_34)
.L_34:
        /*002c*/ 	.word	0x00000000
        /*0030*/ 	.short	0x0002
        /*0032*/ 	.short	0x0010
        /*0034*/ 	.byte	0x00, 0xf5, 0x21, 0x00


	//----- nvinfo : EIATTR_KPARAM_INFO
	.align		4
.L_35:
        /*0038*/ 	.byte	0x04, 0x17
        /*003a*/ 	.short	(.L_37 - .L_36)
.L_36:
        /*003c*/ 	.word	0x00000000
        /*0040*/ 	.short	0x0001
        /*0042*/ 	.short	0x0008
        /*0044*/ 	.byte	0x00, 0xf0, 0x11, 0x00


	//----- nvinfo : EIATTR_KPARAM_INFO
	.align		4
.L_37:
        /*0048*/ 	.byte	0x04, 0x17
        /*004a*/ 	.short	(.L_39 - .L_38)
.L_38:
        /*004c*/ 	.word	0x00000000
        /*0050*/ 	.short	0x0000
        /*0052*/ 	.short	0x0000
        /*0054*/ 	.byte	0x00, 0xf5, 0x21, 0x00


	//----- nvinfo : EIATTR_SPARSE_MMA_MASK
	.align		4
.L_39:
        /*0058*/ 	.byte	0x03, 0x50
        /*005a*/ 	.short	0x0000


	//----- nvinfo : EIATTR_MAXREG_COUNT
	.align		4
        /*005c*/ 	.byte	0x03, 0x1b
        /*005e*/ 	.short	0x00ff


	//----- nvinfo : EIATTR_EXTERNS
	.align		4
        /*0060*/ 	.byte	0x04, 0x0f
        /*0062*/ 	.short	(.L_41 - .L_40)


	//   ....[0]....
	.align		4
.L_40:
        /*0064*/ 	.word	index@(vprintf)


	//----- nvinfo : EIATTR_MERCURY_ISA_VERSION
	.align		4
.L_41:
        /*0068*/ 	.byte	0x03, 0x5f
        /*006a*/ 	.short	0x0101


	//----- nvinfo : EIATTR_VRC_CTA_INIT_COUNT
	.align		4
        /*006c*/ 	.byte	0x02, 0x4a
	.zero		1
	.zero		1


	//----- nvinfo : EIATTR_SYSCALL_OFFSETS
	.align		4
        /*0070*/ 	.byte	0x04, 0x46
        /*0072*/ 	.short	(.L_43 - .L_42)


	//   ....[0]....
.L_42:
        /*0074*/ 	.word	0x00000140


	//   ....[1]....
        /*0078*/ 	.word	0x000002e0


	//   ....[2]....
        /*007c*/ 	.word	0x00000460


	//   ....[3]....
        /*0080*/ 	.word	0x00000570


	//----- nvinfo : EIATTR_EXIT_INSTR_OFFSETS
	.align		4
.L_43:
        /*0084*/ 	.byte	0x04, 0x1c
        /*0086*/ 	.short	(.L_45 - .L_44)


	//   ....[0]....
.L_44:
        /*0088*/ 	.word	0x00000070


	//   ....[1]....
        /*008c*/ 	.word	0x00000610


	//----- nvinfo : EIATTR_CRS_STACK_SIZE
	.align		4
.L_45:
        /*0090*/ 	.byte	0x04, 0x1e
        /*0092*/ 	.short	(.L_47 - .L_46)
.L_46:
        /*0094*/ 	.word	0x00000000


	//----- nvinfo : EIATTR_CBANK_PARAM_SIZE
	.align		4
.L_47:
        /*0098*/ 	.byte	0x03, 0x19
        /*009a*/ 	.short	0x0028


	//----- nvinfo : EIATTR_PARAM_CBANK
	.align		4
        /*009c*/ 	.byte	0x04, 0x0a
        /*009e*/ 	.short	(.L_49 - .L_48)
	.align		4
.L_48:
        /*00a0*/ 	.word	index@(.nv.constant0._Z4testPPPiiS_S0_S0_)
        /*00a4*/ 	.short	0x0380
        /*00a6*/ 	.short	0x0028


	//----- nvinfo : EIATTR_SW_WAR
	.align		4
.L_49:
        /*00a8*/ 	.byte	0x04, 0x36
        /*00aa*/ 	.short	(.L_51 - .L_50)
.L_50:
        /*00ac*/ 	.word	0x00000008
.L_51:


//--------------------- .nv.info._Z19Array_add_reductioniPiS_ --------------------------
	.section	.nv.info._Z19Array_add_reductioniPiS_,"",@"SHT_CUDA_INFO"
	.sectionflags	@""
	.align	4


	//----- nvinfo : EIATTR_CUDA_API_VERSION
	.align		4
        /*0000*/ 	.byte	0x04, 0x37
        /*0002*/ 	.short	(.L_53 - .L_52)
.L_52:
        /*0004*/ 	.word	0x00000082


	//----- nvinfo : EIATTR_KPARAM_INFO
	.align		4
.L_53:
        /*0008*/ 	.byte	0x04, 0x17
        /*000a*/ 	.short	(.L_55 - .L_54)
.L_54:
        /*000c*/ 	.word	0x00000000
        /*0010*/ 	.short	0x0002
        /*0012*/ 	.short	0x0010
        /*0014*/ 	.byte	0x00, 0xf5, 0x21, 0x00


	//----- nvinfo : EIATTR_KPARAM_INFO
	.align		4
.L_55:
        /*0018*/ 	.byte	0x04, 0x17
        /*001a*/ 	.short	(.L_57 - .L_56)
.L_56:
        /*001c*/ 	.word	0x00000000
        /*0020*/ 	.short	0x0001
        /*0022*/ 	.short	0x0008
        /*0024*/ 	.byte	0x00, 0xf5, 0x21, 0x00


	//----- nvinfo : EIATTR_KPARAM_INFO
	.align		4
.L_57:
        /*0028*/ 	.byte	0x04, 0x17
        /*002a*/ 	.short	(.L_59 - .L_58)
.L_58:
        /*002c*/ 	.word	0x00000000
        /*0030*/ 	.short	0x0000
        /*0032*/ 	.short	0x0000
        /*0034*/ 	.byte	0x00, 0xf0, 0x11, 0x00


	//----- nvinfo : EIATTR_SPARSE_MMA_MASK
	.align		4
.L_59:
        /*0038*/ 	.byte	0x03, 0x50
        /*003a*/ 	.short	0x0000


	//----- nvinfo : EIATTR_MAXREG_COUNT
	.align		4
        /*003c*/ 	.byte	0x03, 0x1b
        /*003e*/ 	.short	0x00ff


	//----- nvinfo : EIATTR_NUM_BARRIERS
	.align		4
        /*0040*/ 	.byte	0x02, 0x4c
        /*0042*/ 	.byte	0x01
	.zero		1


	//----- nvinfo : EIATTR_MERCURY_ISA_VERSION
	.align		4
        /*0044*/ 	.byte	0x03, 0x5f
        /*0046*/ 	.short	0x0101


	//----- nvinfo : EIATTR_VRC_CTA_INIT_COUNT
	.align		4
        /*0048*/ 	.byte	0x02, 0x4a
	.zero		1
	.zero		1


	//----- nvinfo : EIATTR_EXIT_INSTR_OFFSETS
	.align		4
        /*004c*/ 	.byte	0x04, 0x1c
        /*004e*/ 	.short	(.L_61 - .L_60)


	//   ....[0]....
.L_60:
        /*0050*/ 	.word	0x00000210


	//   ....[1]....
        /*0054*/ 	.word	0x00000290


	//----- nvinfo : EIATTR_CBANK_PARAM_SIZE
	.align		4
.L_61:
        /*0058*/ 	.byte	0x03, 0x19
        /*005a*/ 	.short	0x0018


	//----- nvinfo : EIATTR_PARAM_CBANK
	.align		4
        /*005c*/ 	.byte	0x04, 0x0a
        /*005e*/ 	.short	(.L_63 - .L_62)
	.align		4
.L_62:
        /*0060*/ 	.word	index@(.nv.constant0._Z19Array_add_reductioniPiS_)
        /*0064*/ 	.short	0x0380
        /*0066*/ 	.short	0x0018


	//----- nvinfo : EIATTR_SW_WAR
	.align		4
.L_63:
        /*0068*/ 	.byte	0x04, 0x36
        /*006a*/ 	.short	(.L_65 - .L_64)
.L_64:
        /*006c*/ 	.word	0x00000008
.L_65:


//--------------------- .nv.info._Z10PeuCounteriiPPiS0_S0_S0_S_iS_S_S_ --------------------------
	.section	.nv.info._Z10PeuCounteriiPPiS0_S0_S0_S_iS_S_S_,"",@"SHT_CUDA_INFO"
	.sectionflags	@""
	.align	4


	//----- nvinfo : EIATTR_CUDA_API_VERSION
	.align		4
        /*0000*/ 	.byte	0x04, 0x37
        /*0002*/ 	.short	(.L_67 - .L_66)
.L_66:
        /*0004*/ 	.word	0x00000082


	//----- nvinfo : EIATTR_KPARAM_INFO
	.align		4
.L_67:
        /*0008*/ 	.byte	0x04, 0x17
        /*000a*/ 	.short	(.L_69 - .L_68)
.L_68:
        /*000c*/ 	.word	0x00000000
        /*0010*/ 	.short	0x000a
        /*0012*/ 	.short	0x0048
        /*0014*/ 	.byte	0x00, 0xf5, 0x21, 0x00


	//----- nvinfo : EIATTR_KPARAM_INFO
	.align		4
.L_69:
        /*0018*/ 	.byte	0x04, 0x17
        /*001a*/ 	.short	(.L_71 - .L_70)
.L_70:
        /*001c*/ 	.word	0x00000000
        /*0020*/ 	.short	0x0009
        /*0022*/ 	.short	0x0040
        /*0024*/ 	.byte	0x00, 0xf5, 0x21, 0x00


	//----- nvinfo : EIATTR_KPARAM_INFO
	.align		4
.L_71:
        /*0028*/ 	.byte	0x04, 0x17
        /*002a*/ 	.short	(.L_73 - .L_72)
.L_72:
        /*002c*/ 	.word	0x00000000
        /*0030*/ 	.short	0x0008
        /*0032*/ 	.short	0x0038
        /*0034*/ 	.byte	0x00, 0xf5, 0x21, 0x00


	//----- nvinfo : EIATTR_KPARAM_INFO
	.align		4
.L_73:
        /*0038*/ 	.byte	0x04, 0x17
        /*003a*/ 	.short	(.L_75 - .L_74)
.L_74:
        /*003c*/ 	.word	0x00000000
        /*0040*/ 	.short	0x0007
        /*0042*/ 	.short	0x0030
        /*0044*/ 	.byte	0x00, 0xf0, 0x11, 0x00


	//----- nvinfo : EIATTR_KPARAM_INFO
	.align		4
.L_75:
        /*0048*/ 	.byte	0x04, 0x17
        /*004a*/ 	.short	(.L_77 - .L_76)
.L_76:
        /*004c*/ 	.word	0x00000000
        /*0050*/ 	.short	0x0006
        /*0052*/ 	.short	0x0028
        /*0054*/ 	.byte	0x00, 0xf5, 0x21, 0x00


	//----- nvinfo : EIATTR_KPARAM_INFO
	.align		4
.L_77:
        /*0058*/ 	.byte	0x04, 0x17
        /*005a*/ 	.short	(.L_79 - .L_78)
.L_78:
        /*005c*/ 	.word	0x00000000
        /*0060*/ 	.short	0x0005
        /*0062*/ 	.short	0x0020
        /*0064*/ 	.byte	0x00, 0xf5, 0x21, 0x00


	//----- nvinfo : EIATTR_KPARAM_INFO
	.align		4
.L_79:
        /*0068*/ 	.byte	0x04, 0x17
        /*006a*/ 	.short	(.L_81 - .L_80)
.L_80:
        /*006c*/ 	.word	0x00000000
        /*0070*/ 	.short	0x0004
        /*0072*/ 	.short	0x0018
        /*0074*/ 	.byte	0x00, 0xf5, 0x21, 0x00


	//----- nvinfo : EIATTR_KPARAM_INFO
	.align		4
.L_81:
        /*0078*/ 	.byte	0x04, 0x17
        /*007a*/ 	.short	(.L_83 - .L_82)
.L_82:
        /*007c*/ 	.word	0x00000000
        /*0080*/ 	.short	0x0003
        /*0082*/ 	.short	0x0010
        /*0084*/ 	.byte	0x00, 0xf5, 0x21, 0x00


	//----- nvinfo : EIATTR_KPARAM_INFO
	.align		4
.L_83:
        /*0088*/ 	.byte	0x04, 0x17
        /*008a*/ 	.short	(.L_85 - .L_84)
.L_84:
        /*008c*/ 	.word	0x00000000
        /*0090*/ 	.short	0x0002
        /*0092*/ 	.short	0x0008
        /*0094*/ 	.byte	0x00, 0xf5, 0x21, 0x00


	//----- nvinfo : EIATTR_KPARAM_INFO
	.align		4
.L_85:
        /*0098*/ 	.byte	0x04, 0x17
        /*009a*/ 	.short	(.L_87 - .L_86)
.L_86:
        /*009c*/ 	.word	0x00000000
        /*00a0*/ 	.short	0x0001
        /*00a2*/ 	.short	0x0004
        /*00a4*/ 	.byte	0x00, 0xf0, 0x11, 0x00


	//----- nvinfo : EIATTR_KPARAM_INFO
	.align		4
.L_87:
        /*00a8*/ 	.byte	0x04, 0x17
        /*00aa*/ 	.short	(.L_89 - .L_88)
.L_88:
        /*00ac*/ 	.word	0x00000000
        /*00b0*/ 	.short	0x0000
        /*00b2*/ 	.short	0x0000
        /*00b4*/ 	.byte	0x00, 0xf0, 0x11, 0x00


	//----- nvinfo : EIATTR_SPARSE_MMA_MASK
	.align		4
.L_89:
        /*00b8*/ 	.byte	0x03, 0x50
        /*00ba*/ 	.short	0x0000


	//----- nvinfo : EIATTR_MAXREG_COUNT
	.align		4
        /*00bc*/ 	.byte	0x03, 0x1b
        /*00be*/ 	.short	0x00ff


	//----- nvinfo : EIATTR_MERCURY_ISA_VERSION
	.align		4
        /*00c0*/ 	.byte	0x03, 0x5f
        /*00c2*/ 	.short	0x0101


	//----- nvinfo : EIATTR_INT_WARP_WIDE_INSTR_OFFSETS
	.align		4
        /*00c4*/ 	.byte	0x04, 0x31
        /*00c6*/ 	.short	(.L_91 - .L_90)


	//   ....[0]....
.L_90:
        /*00c8*/ 	.word	0x000001d0


	//   ....[1]....
        /*00cc*/ 	.word	0x00000220


	//----- nvinfo : EIATTR_VRC_CTA_INIT_COUNT
	.align		4
.L_91:
        /*00d0*/ 	.byte	0x02, 0x4a
	.zero		1
	.zero		1


	//----- nvinfo : EIATTR_EXIT_INSTR_OFFSETS
	.align		4
        /*00d4*/ 	.byte	0x04, 0x1c
        /*00d6*/ 	.short	(.L_93 - .L_92)


	//   ....[0]....
.L_92:
        /*00d8*/ 	.word	0x00000080


	//   ....[1]....
        /*00dc*/ 	.word	0x00000100


	//   ....[2]....
        /*00e0*/ 	.word	0x00000250


	//----- nvinfo : EIATTR_CBANK_PARAM_SIZE
	.align		4
.L_93:
        /*00e4*/ 	.byte	0x03, 0x19
        /*00e6*/ 	.short	0x0050


	//----- nvinfo : EIATTR_PARAM_CBANK
	.align		4
        /*00e8*/ 	.byte	0x04, 0x0a
        /*00ea*/ 	.short	(.L_95 - .L_94)
	.align		4
.L_94:
        /*00ec*/ 	.word	index@(.nv.constant0._Z10PeuCounteriiPPiS0_S0_S0_S_iS_S_S_)
        /*00f0*/ 	.short	0x0380
        /*00f2*/ 	.short	0x0050


	//----- nvinfo : EIATTR_SW_WAR
	.align		4
.L_95:
        /*00f4*/ 	.byte	0x04, 0x36
        /*00f6*/ 	.short	(.L_97 - .L_96)
.L_96:
        /*00f8*/ 	.word	0x00000008
.L_97:


//--------------------- .nv.info._Z10PEUcounteriPPiS0_S0_S0_S_iS_S_ --------------------------
	.section	.nv.info._Z10PEUcounteriPPiS0_S0_S0_S_iS_S_,"",@"SHT_CUDA_INFO"
	.sectionflags	@""
	.align	4


	//----- nvinfo : EIATTR_CUDA_API_VERSION
	.align		4
        /*0000*/ 	.byte	0x04, 0x37
        /*0002*/ 	.short	(.L_99 - .L_98)
.L_98:
        /*0004*/ 	.word	0x00000082


	//----- nvinfo : EIATTR_KPARAM_INFO
	.align		4
.L_99:
        /*0008*/ 	.byte	0x04, 0x17
        /*000a*/ 	.short	(.L_101 - .L_100)
.L_100:
        /*000c*/ 	.word	0x00000000
        /*0010*/ 	.short	0x0008
        /*0012*/ 	.short	0x0040
        /*0014*/ 	.byte	0x00, 0xf5, 0x21, 0x00


	//----- nvinfo : EIATTR_KPARAM_INFO
	.align		4
.L_101:
        /*0018*/ 	.byte	0x04, 0x17
        /*001a*/ 	.short	(.L_103 - .L_102)
.L_102:
        /*001c*/ 	.word	0x00000000
        /*0020*/ 	.short	0x0007
        /*0022*/ 	.short	0x0038
        /*0024*/ 	.byte	0x00, 0xf5, 0x21, 0x00


	//----- nvinfo : EIATTR_KPARAM_INFO
	.align		4
.L_103:
        /*0028*/ 	.byte	0x04, 0x17
        /*002a*/ 	.short	(.L_105 - .L_104)
.L_104:
        /*002c*/ 	.word	0x00000000
        /*0030*/ 	.short	0x0006
        /*0032*/ 	.short	0x0030
        /*0034*/ 	.byte	0x00, 0xf0, 0x11, 0x00


	//----- nvinfo : EIATTR_KPARAM_INFO
	.align		4
.L_105:
        /*0038*/ 	.byte	0x04, 0x17
        /*003a*/ 	.short	(.L_107 - .L_106)
.L_106:
        /*003c*/ 	.word	0x00000000
        /*0040*/ 	.short	0x0005
        /*0042*/ 	.short	0x0028
        /*0044*/ 	.byte	0x00, 0xf5, 0x21, 0x00


	//----- nvinfo : EIATTR_KPARAM_INFO
	.align		4
.L_107:
        /*0048*/ 	.byte	0x04, 0x17
        /*004a*/ 	.short	(.L_109 - .L_108)
.L_108:
        /*004c*/ 	.word	0x00000000
        /*0050*/ 	.short	0x0004
        /*0052*/ 	.short	0x0020
        /*0054*/ 	.byte	0x00, 0xf5, 0x21, 0x00


	//----- nvinfo : EIATTR_KPARAM_INFO
	.align		4
.L_109:
        /*0058*/ 	.byte	0x04, 0x17
        /*005a*/ 	.short	(.L_111 - .L_110)
.L_110:
        /*005c*/ 	.word	0x00000000
        /*0060*/ 	.short	0x0003
        /*0062*/ 	.short	0x0018
        /*0064*/ 	.byte	0x00, 0xf5, 0x21, 0x00


	//----- nvinfo : EIATTR_KPARAM_INFO
	.align		4
.L_111:
        /*0068*/ 	.byte	0x04, 0x17
        /*006a*/ 	.short	(.L_113 - .L_112)
.L_112:
        /*006c*/ 	.word	0x00000000
        /*0070*/ 	.short	0x0002
        /*0072*/ 	.short	0x0010
        /*0074*/ 	.byte	0x00, 0xf5, 0x21, 0x00


	//----- nvinfo : EIATTR_KPARAM_INFO
	.align		4
.L_113:
        /*0078*/ 	.byte	0x04, 0x17
        /*007a*/ 	.short	(.L_115 - .L_114)
.L_114:
        /*007c*/ 	.word	0x00000000
        /*0080*/ 	.short	0x0001
        /*0082*/ 	.short	0x0008
        /*0084*/ 	.byte	0x00, 0xf5, 0x21, 0x00


	//----- nvinfo : EIATTR_KPARAM_INFO
	.align		4
.L_115:
        /*0088*/ 	.byte	0x04, 0x17
        /*008a*/ 	.short	(.L_117 - .L_116)
.L_116:
        /*008c*/ 	.word	0x00000000
        /*0090*/ 	.short	0x0000
        /*0092*/ 	.short	0x0000
        /*0094*/ 	.byte	0x00, 0xf0, 0x11, 0x00


	//----- nvinfo : EIATTR_SPARSE_MMA_MASK
	.align		4
.L_117:
        /*0098*/ 	.byte	0x03, 0x50
        /*009a*/ 	.short	0x0000


	//----- nvinfo : EIATTR_MAXREG_COUNT
	.align		4
        /*009c*/ 	.byte	0x03, 0x1b
        /*009e*/ 	.short	0x00ff


	//----- nvinfo : EIATTR_MERCURY_ISA_VERSION
	.align		4
        /*00a0*/ 	.byte	0x03, 0x5f
        /*00a2*/ 	.short	0x0101


	//----- nvinfo : EIATTR_INT_WARP_WIDE_INSTR_OFFSETS
	.align		4
        /*00a4*/ 	.byte	0x04, 0x31
        /*00a6*/ 	.short	(.L_119 - .L_118)


	//   ....[0]....
.L_118:
        /*00a8*/ 	.word	0x000001d0


	//   ....[1]....
        /*00ac*/ 	.word	0x00000220


	//   ....[2]....
        /*00b0*/ 	.word	0x000002a0


	//----- nvinfo : EIATTR_VRC_CTA_INIT_COUNT
	.align		4
.L_119:
        /*00b4*/ 	.byte	0x02, 0x4a
	.zero		1
	.zero		1


	//----- nvinfo : EIATTR_EXIT_INSTR_OFFSETS
	.align		4
        /*00b8*/ 	.byte	0x04, 0x1c
        /*00ba*/ 	.short	(.L_121 - .L_120)


	//   ....[0]....
.L_120:
        /*00bc*/ 	.word	0x00000080


	//   ....[1]....
        /*00c0*/ 	.word	0x00000100


	//   ....[2]....
        /*00c4*/ 	.word	0x000002d0


	//----- nvinfo : EIATTR_CBANK_PARAM_SIZE
	.align		4
.L_121:
        /*00c8*/ 	.byte	0x03, 0x19
        /*00ca*/ 	.short	0x0048


	//----- nvinfo : EIATTR_PARAM_CBANK
	.align		4
        /*00cc*/ 	.byte	0x04, 0x0a
        /*00ce*/ 	.short	(.L_123 - .L_122)
	.align		4
.L_122:
        /*00d0*/ 	.word	index@(.nv.constant0._Z10PEUcounteriPPiS0_S0_S0_S_iS_S_)
        /*00d4*/ 	.short	0x0380
        /*00d6*/ 	.short	0x0048


	//----- nvinfo : EIATTR_SW_WAR
	.align		4
.L_123:
        /*00d8*/ 	.byte	0x04, 0x36
        /*00da*/ 	.short	(.L_125 - .L_124)
.L_124:
        /*00dc*/ 	.word	0x00000008
.L_125:


//--------------------- .nv.callgraph             --------------------------
	.section	.nv.callgraph,"",@"SHT_CUDA_CALLGRAPH"
	.align	4
	.sectionentsize	8
	.align		4
        /*0000*/ 	.word	0x00000000
	.align		4
        /*0004*/ 	.word	0xffffffff
	.align		4
        /*0008*/ 	.word	index@(_Z4testPPPiiS_S0_S0_)
	.align		4
        /*000c*/ 	.word	index@(vprintf)
	.align		4
        /*0010*/ 	.word	0x00000000
	.align		4
        /*0014*/ 	.word	0xfffffffe
	.align		4
        /*0018*/ 	.word	0x00000000
	.align		4
        /*001c*/ 	.word	0xfffffffd
	.align		4
        /*0020*/ 	.word	0x00000000
	.align		4
        /*0024*/ 	.word	0xfffffffc


//--------------------- .nv.constant4             --------------------------
	.section	.nv.constant4,"a",@progbits
	.align	8
	.align		8
.nv.constant4:
        /*0000*/ 	.dword	vprintf
	.align		8
        /*0008*/ 	.dword	$str
	.align		8
        /*0010*/ 	.dword	$str$1
	.align		8
        /*0018*/ 	.dword	$str$2
	.align		8
        /*0020*/ 	.dword	$str$3


//--------------------- .text._Z4testPPPiiS_S0_S0_ --------------------------
	.section	.text._Z4testPPPiiS_S0_S0_,"ax",@progbits
	.align	128
        .global         _Z4testPPPiiS_S0_S0_
        .type           _Z4testPPPiiS_S0_S0_,@function
        .size           _Z4testPPPiiS_S0_S0_,(.L_x_17 - _Z4testPPPiiS_S0_S0_)
        .other          _Z4testPPPiiS_S0_S0_,@"STO_CUDA_ENTRY STV_DEFAULT"
_Z4testPPPiiS_S0_S0_:
.text._Z4testPPPiiS_S0_S0_:
[----:B------:R-:W0:Y:S08]  /*0000*/  LDC R1, c[0x0][0x37c] ;  /* 0x0000df00ff017b82 */ /* 0x000e300000000800 */
[----:B------:R-:W1:Y:S01]  /*0010*/  LDC R0, c[0x0][0x388] ;  /* 0x0000e200ff007b82 */ /* 0x000e620000000800 */
[----:B------:R-:W2:Y:S01]  /*0020*/  LDCU UR4, c[0x0][0x2f8] ;  /* 0x00005f00ff0477ac */ /* 0x000ea20008000800 */
[----:B0-----:R-:W-:Y:S01]  /*0030*/  VIADD R1, R1, 0xfffffff8 ;  /* 0xfffffff801017836 */ /* 0x001fe20000000000 */
[----:B------:R-:W0:Y:S04]  /*0040*/  LDCU UR5, c[0x0][0x2fc] ;  /* 0x00005f80ff0577ac */ /* 0x000e280008000800 */
[----:B--2---:R-:W-:-:S02]  /*0050*/  IADD3 R23, P1, PT, R1, UR4, RZ ;  /* 0x0000000401177c10 */ /* 0x004fc4000ff3e0ff */
[----:B-1----:R-:W-:-:S13]  /*0060*/  ISETP.GE.AND P0, PT, R0, 0x1, PT ;  /* 0x000000010000780c */ /* 0x002fda0003f06270 */
[----:B0-----:R-:W-:Y:S05]  /*0070*/  @!P0 EXIT ;  /* 0x000000000000894d */ /* 0x001fea0003800000 */
[----:B------:R-:W-:Y:S01]  /*0080*/  IMAD.X R22, RZ, RZ, UR5, P1 ;  /* 0x00000005ff167e24 */ /* 0x000fe200088e06ff */
[----:B------:R-:W0:Y:S01]  /*0090*/  LDCU.64 UR36, c[0x0][0x358] ;  /* 0x00006b00ff2477ac */ /* 0x000e220008000a00 */
[----:B------:R-:W-:-:S07]  /*00a0*/  IMAD.MOV.U32 R2, RZ, RZ, RZ ;  /* 0x000000ffff027224 */ /* 0x000fce00078e00ff */
.L_x_10:
[----:B------:R-:W-:Y:S01]  /*00b0*/  MOV R0, 0x0 ;  /* 0x0000000000007802 */ /* 0x000fe20000000f00 */
[----:B------:R1:W-:Y:S01]  /*00c0*/  STL [R1], R2 ;  /* 0x0000000201007387 */ /* 0x0003e20000100800 */
[----:B------:R-:W2:Y:S01]  /*00d0*/  LDCU.64 UR4, c[0x4][0x8] ;  /* 0x01000100ff0477ac */ /* 0x000ea20008000a00 */
[----:B------:R-:W-:Y:S01]  /*00e0*/  IMAD.MOV.U32 R6, RZ, RZ, R23 ;  /* 0x000000ffff067224 */ /* 0x000fe200078e0017 */
[----:B------:R1:W3:Y:S01]  /*00f0*/  LDC.64 R8, c[0x4][R0] ;  /* 0x0100000000087b82 */ /* 0x0002e20000000a00 */
[----:B------:R-:W-:Y:S02]  /*0100*/  MOV R7, R22 ;  /* 0x0000001600077202 */ /* 0x000fe40000000f00 */
[----:B--2---:R-:W-:Y:S01]  /*0110*/  MOV R4, UR4 ;  /* 0x0000000400047c02 */ /* 0x004fe20008000f00 */
[----:B-1----:R-:W-:-:S07]  /*0120*/  IMAD.U32 R5, RZ, RZ, UR5 ;  /* 0x00000005ff057e24 */ /* 0x002fce000f8e00ff */
[----:B------:R-:W-:-:S07]  /*0130*/  LEPC R20, `(.L_x_0) ;  /* 0x000000001014794e */ /* 0x000fce0000000000 */
[----:B0--3--:R-:W-:Y:S05]  /*0140*/  CALL.ABS.NOINC R8 ;  /* 0x0000000008007343 */ /* 0x009fea0003c00000 */
.L_x_0:
[----:B------:R-:W0:Y:S02]  /*0150*/  LDC.64 R30, c[0x0][0x390] ;  /* 0x0000e400ff1e7b82 */ /* 0x000e240000000a00 */
[----:B0-----:R-:W-:-:S05]  /*0160*/  IMAD.WIDE.U32 R30, R2, 0x4, R30 ;  /* 0x00000004021e7825 */ /* 0x001fca00078e001e */
[----:B------:R-:W2:Y:S01]  /*0170*/  LDG.E R0, desc[UR36][R30.64] ;  /* 0x000000241e007981 */ /* 0x000ea2000c1e1900 */
[----:B------:R-:W-:Y:S01]  /*0180*/  BSSY.RECONVERGENT B7, `(.L_x_1) ;  /* 0x0000044000077945 */ /* 0x000fe20003800200 */
[----:B--2---:R-:W-:-:S13]  /*0190*/  ISETP.GE.AND P0, PT, R0, 0x1, PT ;  /* 0x000000010000780c */ /* 0x004fda0003f06270 */
[----:B------:R-:W-:Y:S05]  /*01a0*/  @!P0 BRA `(.L_x_2) ;  /* 0x0000000400048947 */ /* 0x000fea0003800000 */
[----:B------:R-:W0:Y:S01]  /*01b0*/  LDC.64 R28, c[0x0][0x3a0] ;  /* 0x0000e800ff1c7b82 */ /* 0x000e220000000a00 */
[----:B------:R-:W-:-:S07]  /*01c0*/  IMAD.MOV.U32 R24, RZ, RZ, RZ ;  /* 0x000000ffff187224 */ /* 0x000fce00078e00ff */
[----:B------:R-:W1:Y:S08]  /*01d0*/  LDC.64 R18, c[0x0][0x398] ;  /* 0x0000e600ff127b82 */ /* 0x000e700000000a00 */
[----:B------:R-:W2:Y:S01]  /*01e0*/  LDC.64 R16, c[0x0][0x380] ;  /* 0x0000e000ff107b82 */ /* 0x000ea20000000a00 */
[----:B0-----:R-:W-:-:S04]  /*01f0*/  IMAD.WIDE.U32 R28, R2, 0x8, R28 ;  /* 0x00000008021c7825 */ /* 0x001fc800078e001c */
[----:B-1----:R-:W-:-:S04]  /*0200*/  IMAD.WIDE.U32 R18, R2, 0x8, R18 ;  /* 0x0000000802127825 */ /* 0x002fc800078e0012 */
[----:B--2---:R-:W-:-:S07]  /*0210*/  IMAD.WIDE.U32 R16, R2, 0x8, R16 ;  /* 0x0000000802107825 */ /* 0x004fce00078e0010 */
.L_x_9:
[----:B------:R-:W2:Y:S01]  /*0220*/  LDG.E.64 R10, desc[UR36][R28.64] ;  /* 0x000000241c0a7981 */ /* 0x000ea2000c1e1b00 */
[----:B------:R-:W-:Y:S01]  /*0230*/  MOV R8, 0x0 ;  /* 0x0000000000087802 */ /* 0x000fe20000000f00 */
[----:B------:R-:W0:Y:S01]  /*0240*/  LDCU.64 UR4, c[0x4][0x10] ;  /* 0x01000200ff0477ac */ /* 0x000e220008000a00 */
[----:B--2---:R-:W-:-:S06]  /*0250*/  IMAD.WIDE.U32 R10, R24, 0x4, R10 ;  /* 0x00000004180a7825 */ /* 0x004fcc00078e000a */
[----:B------:R-:W2:Y:S01]  /*0260*/  LD.E R10, desc[UR36][R10.64] ;  /* 0x000000240a0a7980 */ /* 0x000ea2000c101900 */
[----:B------:R-:W1:Y:S01]  /*0270*/  LDC.64 R8, c[0x4][R8] ;  /* 0x0100000008087b82 */ /* 0x000e620000000a00 */
[----:B0-----:R-:W-:Y:S01]  /*0280*/  IMAD.U32 R4, RZ, RZ, UR4 ;  /* 0x00000004ff047e24 */ /* 0x001fe2000f8e00ff */
[----:B------:R-:W-:Y:S01]  /*0290*/  MOV R5, UR5 ;  /* 0x0000000500057c02 */ /* 0x000fe20008000f00 */
[----:B------:R-:W-:Y:S02]  /*02a0*/  IMAD.MOV.U32 R6, RZ, RZ, R23 ;  /* 0x000000ffff067224 */ /* 0x000fe400078e0017 */
[----:B------:R-:W-:Y:S01]  /*02b0*/  IMAD.MOV.U32 R7, RZ, RZ, R22 ;  /* 0x000000ffff077224 */ /* 0x000fe200078e0016 */
[----:B-12---:R0:W-:Y:S06]  /*02c0*/  STL [R1], R10 ;  /* 0x0000000a01007387 */ /* 0x0061ec0000100800 */
[----:B------:R-:W-:-:S07]  /*02d0*/  LEPC R20, `(.L_x_3) ;  /* 0x000000001014794e */ /* 0x000fce0000000000 */
[----:B0-----:R-:W-:Y:S05]  /*02e0*/  CALL.ABS.NOINC R8 ;  /* 0x0000000008007343 */ /* 0x001fea0003c00000 */
.L_x_3:
[----:B------:R-:W2:Y:S02]  /*02f0*/  LDG.E.64 R4, desc[UR36][R18.64] ;  /* 0x0000002412047981 */ /* 0x000ea4000c1e1b00 */
[----:B--2---:R-:W-:-:S06]  /*0300*/  IMAD.WIDE.U32 R4, R24, 0x4, R4 ;  /* 0x0000000418047825 */ /* 0x004fcc00078e0004 */
[----:B------:R-:W2:Y:S01]  /*0310*/  LD.E R4, desc[UR36][R4.64] ;  /* 0x0000002404047980 */ /* 0x000ea2000c101900 */
[----:B------:R-:W-:Y:S01]  /*0320*/  BSSY.RECONVERGENT B6, `(.L_x_4) ;  /* 0x000001d000067945 */ /* 0x000fe20003800200 */
[----:B--2---:R-:W-:-:S13]  /*0330*/  ISETP.GE.AND P0, PT, R4, 0x1, PT ;  /* 0x000000010400780c */ /* 0x004fda0003f06270 */
[----:B------:R-:W-:Y:S05]  /*0340*/  @!P0 BRA `(.L_x_5) ;  /* 0x0000000000688947 */ /* 0x000fea0003800000 */
[----:B------:R-:W-:Y:S01]  /*0350*/  HFMA2 R25, -RZ, RZ, 0, 0 ;  /* 0x00000000ff197431 */ /* 0x000fe200000001ff */
[----:B------:R-:W-:-:S07]  /*0360*/  CS2R R26, SRZ ;  /* 0x00000000001a7805 */ /* 0x000fce000001ff00 */
.L_x_7:
[----:B------:R-:W2:Y:S01]  /*0370*/  LDG.E.64 R10, desc[UR36][R16.64] ;  /* 0x00000024100a7981 */ /* 0x000ea2000c1e1b00 */
[----:B------:R-:W-:Y:S01]  /*0380*/  MOV R8, 0x0 ;  /* 0x0000000000087802 */ /* 0x000fe20000000f00 */
[----:B------:R-:W0:Y:S01]  /*0390*/  LDCU.64 UR4, c[0x4][0x18] ;  /* 0x01000300ff0477ac */ /* 0x000e220008000a00 */
[----:B--2---:R-:W-:-:S06]  /*03a0*/  IMAD.WIDE.U32 R10, R24, 0x8, R10 ;  /* 0x00000008180a7825 */ /* 0x004fcc00078e000a */
[----:B------:R-:W2:Y:S02]  /*03b0*/  LD.E.64 R10, desc[UR36][R10.64] ;  /* 0x000000240a0a7980 */ /* 0x000ea4000c101b00 */
[----:B--2---:R-:W-:-:S05]  /*03c0*/  IADD3 R12, P0, PT, R10, R26, RZ ;  /* 0x0000001a0a0c7210 */ /* 0x004fca0007f1e0ff */
[----:B------:R-:W-:-:S05]  /*03d0*/  IMAD.X R13, R11, 0x1, R27, P0 ;  /* 0x000000010b0d7824 */ /* 0x000fca00000e061b */
        /* <DEDUP_REMOVED lines=9> */
.L_x_6:
[----:B------:R-:W2:Y:S02]  /*0470*/  LDG.E.64 R4, desc[UR36][R18.64] ;  /* 0x0000002412047981 */ /* 0x000ea4000c1e1b00 */
[----:B--2---:R-:W-:-:S06]  /*0480*/  IMAD.WIDE.U32 R4, R24, 0x4, R4 ;  /* 0x0000000418047825 */ /* 0x004fcc00078e0004 */
[----:B------:R-:W2:Y:S01]  /*0490*/  LD.E R4, desc[UR36][R4.64] ;  /* 0x0000002404047980 */ /* 0x000ea2000c101900 */
[----:B------:R-:W-:Y:S02]  /*04a0*/  IADD3 R25, PT, PT, R25, 0x1, RZ ;  /* 0x0000000119197810 */ /* 0x000fe40007ffe0ff */
[----:B------:R-:W-:-:S05]  /*04b0*/  IADD3 R26, P1, PT, R26, 0x4, RZ ;  /* 0x000000041a1a7810 */ /* 0x000fca0007f3e0ff */
[----:B------:R-:W-:Y:S01]  /*04c0*/  IMAD.X R27, RZ, RZ, R27, P1 ;  /* 0x000000ffff1b7224 */ /* 0x000fe200008e061b */
[----:B--2---:R-:W-:-:S13]  /*04d0*/  ISETP.GE.AND P0, PT, R25, R4, PT ;  /* 0x000000041900720c */ /* 0x004fda0003f06270 */
[----:B------:R-:W-:Y:S05]  /*04e0*/  @!P0 BRA `(.L_x_7) ;  /* 0xfffffffc00a08947 */ /* 0x000fea000383ffff */
.L_x_5:
[----:B------:R-:W-:Y:S05]  /*04f0*/  BSYNC.RECONVERGENT B6 ;  /* 0x0000000000067941 */ /* 0x000fea0003800200 */
.L_x_4:
[----:B------:R-:W-:Y:S01]  /*0500*/  MOV R8, 0x0 ;  /* 0x0000000000087802 */ /* 0x000fe20000000f00 */
[----:B------:R-:W0:Y:S01]  /*0510*/  LDCU.64 UR4, c[0x4][0x20] ;  /* 0x01000400ff0477ac */ /* 0x000e220008000a00 */
[----:B------:R-:W-:-:S04]  /*0520*/  CS2R R6, SRZ ;  /* 0x0000000000067805 */ /* 0x000fc8000001ff00 */
[----:B------:R-:W1:Y:S01]  /*0530*/  LDC.64 R8, c[0x4][R8] ;  /* 0x0100000008087b82 */ /* 0x000e620000000a00 */
[----:B0-----:R-:W-:Y:S01]  /*0540*/  IMAD.U32 R4, RZ, RZ, UR4 ;  /* 0x00000004ff047e24 */ /* 0x001fe2000f8e00ff */
[----:B------:R-:W-:-:S07]  /*0550*/  MOV R5, UR5 ;  /* 0x0000000500057c02 */ /* 0x000fce0008000f00 */
[----:B------:R-:W-:-:S07]  /*0560*/  LEPC R20, `(.L_x_8) ;  /* 0x000000001014794e */ /* 0x000fce0000000000 */
[----:B-1----:R-:W-:Y:S05]  /*0570*/  CALL.ABS.NOINC R8 ;  /* 0x0000000008007343 */ /* 0x002fea0003c00000 */
.L_x_8:
[----:B------:R-:W2:Y:S01]  /*0580*/  LDG.E R3, desc[UR36][R30.64] ;  /* 0x000000241e037981 */ /* 0x000ea2000c1e1900 */
[----:B------:R-:W-:-:S05]  /*0590*/  VIADD R24, R24, 0x1 ;  /* 0x0000000118187836 */ /* 0x000fca0000000000 */
[----:B--2---:R-:W-:-:S13]  /*05a0*/  ISETP.GE.AND P0, PT, R24, R3, PT ;  /* 0x000000031800720c */ /* 0x004fda0003f06270 */
[----:B------:R-:W-:Y:S05]  /*05b0*/  @!P0 BRA `(.L_x_9) ;  /* 0xfffffffc00188947 */ /* 0x000fea000383ffff */
.L_x_2:
[----:B------:R-:W-:Y:S05]  /*05c0*/  BSYNC.RECONVERGENT B7 ;  /* 0x0000000000077941 */ /* 0x000fea0003800200 */
.L_x_1:
[----:B------:R-:W0:Y:S01]  /*05d0*/  LDCU UR4, c[0x0][0x388] ;  /* 0x00007100ff0477ac */ /* 0x000e220008000800 */
[----:B------:R-:W-:-:S04]  /*05e0*/  IADD3 R2, PT, PT, R2, 0x1, RZ ;  /* 0x0000000102027810 */ /* 0x000fc80007ffe0ff */
[----:B0-----:R-:W-:-:S13]  /*05f0*/  ISETP.NE.AND P0, PT, R2, UR4, PT ;  /* 0x0000000402007c0c */ /* 0x001fda000bf05270 */
[----:B------:R-:W-:Y:S05]  /*0600*/  @P0 BRA `(.L_x_10) ;  /* 0xfffffff800a80947 */ /* 0x000fea000383ffff */
[----:B------:R-:W-:Y:S05]  /*0610*/  EXIT ;  /* 0x000000000000794d */ /* 0x000fea0003800000 */
.L_x_11:
[----:B------:R-:W-:-:S00]  /*0620*/  BRA `(.L_x_11) ;  /* 0xfffffffc00fc7947 */ /* 0x000fc0000383ffff */
[----:B------:R-:W-:-:S00]  /*0630*/  NOP ;  /* 0x0000000000007918 */ /* 0x000fc00000000000 */
        /* <DEDUP_REMOVED lines=12> */
.L_x_17:


//--------------------- .text._Z19Array_add_reductioniPiS_ --------------------------
	.section	.text._Z19Array_add_reductioniPiS_,"ax",@progbits
	.align	128
        .global         _Z19Array_add_reductioniPiS_
        .type           _Z19Array_add_reductioniPiS_,@function
        .size           _Z19Array_add_reductioniPiS_,(.L_x_18 - _Z19Array_add_reductioniPiS_)
        .other          _Z19Array_add_reductioniPiS_,@"STO_CUDA_ENTRY STV_DEFAULT"
_Z19Array_add_reductioniPiS_:
.text._Z19Array_add_reductioniPiS_:
[----:B------:R-:W-:Y:S01]  /*0000*/  LDC R1, c[0x0][0x37c] ;  /* 0x0000df00ff017b82 */ /* 0x000fe20000000800 */
[----:B------:R-:W0:Y:S01]  /*0010*/  S2R R6, SR_TID.X ;  /* 0x0000000000067919 */ /* 0x000e220000002100 */
[----:B------:R-:W0:Y:S01]  /*0020*/  LDCU UR8, c[0x0][0x360] ;  /* 0x00006c00ff0877ac */ /* 0x000e220008000800 */
[----:B------:R-:W-:Y:S01]  /*0030*/  IMAD.MOV.U32 R4, RZ, RZ, RZ ;  /* 0x000000ffff047224 */ /* 0x000fe200078e00ff */
[----:B------:R-:W0:Y:S01]  /*0040*/  S2R R7, SR_CTAID.X ;  /* 0x0000000000077919 */ /* 0x000e220000002500 */
[----:B------:R-:W1:Y:S01]  /*0050*/  LDCU UR4, c[0x0][0x380] ;  /* 0x00007000ff0477ac */ /* 0x000e620008000800 */
[----:B------:R-:W2:Y:S01]  /*0060*/  LDCU.64 UR6, c[0x0][0x358] ;  /* 0x00006b00ff0677ac */ /* 0x000ea20008000a00 */
[----:B0-----:R-:W-:-:S05]  /*0070*/  IMAD R5, R7, UR8, R6 ;  /* 0x0000000807057c24 */ /* 0x001fca000f8e0206 */
[----:B-1----:R-:W-:-:S13]  /*0080*/  ISETP.GE.AND P0, PT, R5, UR4, PT ;  /* 0x0000000405007c0c */ /* 0x002fda000bf06270 */
[----:B------:R-:W0:Y:S02]  /*0090*/  @!P0 LDC.64 R2, c[0x0][0x388] ;  /* 0x0000e200ff028b82 */ /* 0x000e240000000a00 */
[----:B0-----:R-:W-:-:S05]  /*00a0*/  @!P0 IMAD.WIDE R2, R5, 0x4, R2 ;  /* 0x0000000405028825 */ /* 0x001fca00078e0202 */
[----:B--2---:R-:W2:Y:S01]  /*00b0*/  @!P0 LDG.E R4, desc[UR6][R2.64] ;  /* 0x0000000602048981 */ /* 0x004ea2000c1e1900 */
[----:B------:R-:W0:Y:S01]  /*00c0*/  S2UR UR5, SR_CgaCtaId ;  /* 0x00000000000579c3 */ /* 0x000e220000008800 */
[----:B------:R-:W-:Y:S01]  /*00d0*/  IMAD.U32 R0, RZ, RZ, UR8 ;  /* 0x00000008ff007e24 */ /* 0x000fe2000f8e00ff */
[----:B------:R-:W-:Y:S01]  /*00e0*/  UMOV UR4, 0x400 ;  /* 0x0000040000047882 */ /* 0x000fe20000000000 */
[----:B------:R-:W-:-:S03]  /*00f0*/  ISETP.NE.AND P0, PT, R6, RZ, PT ;  /* 0x000000ff0600720c */ /* 0x000fc60003f05270 */
[----:B------:R-:W-:Y:S01]  /*0100*/  ISETP.GE.U32.AND P1, PT, R0, 0x2, PT ;  /* 0x000000020000780c */ /* 0x000fe20003f26070 */
[----:B0-----:R-:W-:-:S06]  /*0110*/  ULEA UR4, UR5, UR4, 0x18 ;  /* 0x0000000405047291 */ /* 0x001fcc000f8ec0ff */
[----:B------:R-:W-:-:S05]  /*0120*/  LEA R5, R6, UR4, 0x2 ;  /* 0x0000000406057c11 */ /* 0x000fca000f8e10ff */
[----:B--2---:R0:W-:Y:S01]  /*0130*/  STS [R5], R4 ;  /* 0x0000000405007388 */ /* 0x0041e20000000800 */
[----:B------:R-:W-:Y:S06]  /*0140*/  BAR.SYNC.DEFER_BLOCKING 0x0 ;  /* 0x0000000000007b1d */ /* 0x000fec0000010000 */
[----:B------:R-:W-:Y:S05]  /*0150*/  @!P1 BRA `(.L_x_12) ;  /* 0x00000000002c9947 */ /* 0x000fea0003800000 */
.L_x_13:
[----:B------:R-:W-:-:S04]  /*0160*/  SHF.R.U32.HI R8, RZ, 0x1, R0 ;  /* 0x00000001ff087819 */ /* 0x000fc80000011600 */
[----:B------:R-:W-:-:S13]  /*0170*/  ISETP.GE.U32.AND P1, PT, R6, R8, PT ;  /* 0x000000080600720c */ /* 0x000fda0003f26070 */
[----:B------:R-:W-:Y:S01]  /*0180*/  @!P1 LEA R2, R8, R5, 0x2 ;  /* 0x0000000508029211 */ /* 0x000fe200078e10ff */
[----:B------:R-:W-:Y:S05]  /*0190*/  @!P1 LDS R3, [R5] ;  /* 0x0000000005039984 */ /* 0x000fea0000000800 */
[----:B------:R-:W0:Y:S02]  /*01a0*/  @!P1 LDS R2, [R2] ;  /* 0x0000000002029984 */ /* 0x000e240000000800 */
[----:B0-----:R-:W-:-:S05]  /*01b0*/  @!P1 IMAD.IADD R4, R2, 0x1, R3 ;  /* 0x0000000102049824 */ /* 0x001fca00078e0203 */
[----:B------:R1:W-:Y:S01]  /*01c0*/  @!P1 STS [R5], R4 ;  /* 0x0000000405009388 */ /* 0x0003e20000000800 */
[----:B------:R-:W-:Y:S01]  /*01d0*/  BAR.SYNC.DEFER_BLOCKING 0x0 ;  /* 0x0000000000007b1d */ /* 0x000fe20000010000 */
[----:B------:R-:W-:Y:S02]  /*01e0*/  ISETP.GT.U32.AND P1, PT, R0, 0x3, PT ;  /* 0x000000030000780c */ /* 0x000fe40003f24070 */
[----:B------:R-:W-:-:S11]  /*01f0*/  MOV R0, R8 ;  /* 0x0000000800007202 */ /* 0x000fd60000000f00 */
[----:B-1----:R-:W-:Y:S05]  /*0200*/  @P1 BRA `(.L_x_13) ;  /* 0xfffffffc00d41947 */ /* 0x002fea000383ffff */
.L_x_12:
[----:B------:R-:W-:Y:S05]  /*0210*/  @P0 EXIT ;  /* 0x000000000000094d */ /* 0x000fea0003800000 */
[----:B------:R-:W1:Y:S01]  /*0220*/  S2UR UR5, SR_CgaCtaId ;  /* 0x00000000000579c3 */ /* 0x000e620000008800 */
[----:B------:R-:W-:-:S07]  /*0230*/  UMOV UR4, 0x400 ;  /* 0x0000040000047882 */ /* 0x000fce0000000000 */
[----:B------:R-:W2:Y:S01]  /*0240*/  LDC.64 R2, c[0x0][0x390] ;  /* 0x0000e400ff027b82 */ /* 0x000ea20000000a00 */
[----:B-1----:R-:W-:Y:S01]  /*0250*/  ULEA UR4, UR5, UR4, 0x18 ;  /* 0x0000000405047291 */ /* 0x002fe2000f8ec0ff */
[----:B--2---:R-:W-:-:S08]  /*0260*/  IMAD.WIDE.U32 R2, R7, 0x4, R2 ;  /* 0x0000000407027825 */ /* 0x004fd000078e0002 */
[----:B0-----:R-:W0:Y:S04]  /*0270*/  LDS R5, [UR4] ;  /* 0x00000004ff057984 */ /* 0x001e280008000800 */
[----:B0-----:R-:W-:Y:S01]  /*0280*/  STG.E desc[UR6][R2.64], R5 ;  /* 0x0000000502007986 */ /* 0x001fe2000c101906 */
[----:B------:R-:W-:Y:S05]  /*0290*/  EXIT ;  /* 0x000000000000794d */ /* 0x000fea0003800000 */
.L_x_14:
        /* <DEDUP_REMOVED lines=14> */
.L_x_18:


//--------------------- .text._Z10PeuCounteriiPPiS0_S0_S0_S_iS_S_S_ --------------------------
	.section	.text._Z10PeuCounteriiPPiS0_S0_S0_S_iS_S_S_,"ax",@progbits
	.align	128
        .global         _Z10PeuCounteriiPPiS0_S0_S0_S_iS_S_S_
        .type           _Z10PeuCounteriiPPiS0_S0_S0_S_iS_S_S_,@function
        .size           _Z10PeuCounteriiPPiS0_S0_S0_S_iS_S_S_,(.L_x_19 - _Z10PeuCounteriiPPiS0_S0_S0_S_iS_S_S_)
        .other          _Z10PeuCounteriiPPiS0_S0_S0_S_iS_S_S_,@"STO_CUDA_ENTRY STV_DEFAULT"
_Z10PeuCounteriiPPiS0_S0_S0_S_iS_S_S_:
.text._Z10PeuCounteriiPPiS0_S0_S0_S_iS_S_S_:
[----:B------:R-:W-:Y:S08]  /*0000*/  LDC R1, c[0x0][0x37c] ;  /* 0x0000df00ff017b82 */ /* 0x000ff00000000800 */
[----:B------:R-:W0:Y:S01]  /*0010*/  LDC R0, c[0x0][0x384] ;  /* 0x0000e100ff007b82 */ /* 0x000e220000000800 */
[----:B------:R-:W1:Y:S07]  /*0020*/  LDCU.64 UR6, c[0x0][0x358] ;  /* 0x00006b00ff0677ac */ /* 0x000e6e0008000a00 */
[----:B------:R-:W0:Y:S02]  /*0030*/  LDC.64 R2, c[0x0][0x3a8] ;  /* 0x0000ea00ff027b82 */ /* 0x000e240000000a00 */
[----:B0-----:R-:W-:-:S06]  /*0040*/  IMAD.WIDE R2, R0, 0x4, R2 ;  /* 0x0000000400027825 */ /* 0x001fcc00078e0202 */
[----:B-1----:R-:W2:Y:S01]  /*0050*/  LDG.E R2, desc[UR6][R2.64] ;  /* 0x0000000602027981 */ /* 0x002ea2000c1e1900 */
[----:B------:R-:W2:Y:S02]  /*0060*/  S2R R9, SR_TID.X ;  /* 0x0000000000097919 */ /* 0x000ea40000002100 */
[----:B--2---:R-:W-:-:S13]  /*0070*/  ISETP.GE.U32.AND P0, PT, R9, R2, PT ;  /* 0x000000020900720c */ /* 0x004fda0003f06070 */
[----:B------:R-:W-:Y:S05]  /*0080*/  @P0 EXIT ;  /* 0x000000000000094d */ /* 0x000fea0003800000 */
[----:B------:R-:W0:Y:S01]  /*0090*/  LDC.64 R2, c[0x0][0x388] ;  /* 0x0000e200ff027b82 */ /* 0x000e220000000a00 */
[----:B------:R-:W1:Y:S01]  /*00a0*/  LDCU UR4, c[0x0][0x380] ;  /* 0x00007000ff0477ac */ /* 0x000e620008000800 */
[----:B0-----:R-:W-:-:S06]  /*00b0*/  IMAD.WIDE R2, R0, 0x8, R2 ;  /* 0x0000000800027825 */ /* 0x001fcc00078e0202 */
[----:B------:R-:W2:Y:S02]  /*00c0*/  LDG.E.64 R2, desc[UR6][R2.64] ;  /* 0x0000000602027981 */ /* 0x000ea4000c1e1b00 */
[----:B--2---:R-:W-:-:S06]  /*00d0*/  IMAD.WIDE.U32 R4, R9, 0x4, R2 ;  /* 0x0000000409047825 */ /* 0x004fcc00078e0002 */
[----:B------:R-:W1:Y:S02]  /*00e0*/  LD.E R4, desc[UR6][R4.64] ;  /* 0x0000000604047980 */ /* 0x000e64000c101900 */
[----:B-1----:R-:W-:-:S13]  /*00f0*/  ISETP.NE.AND P0, PT, R4, UR4, PT ;  /* 0x0000000404007c0c */ /* 0x002fda000bf05270 */
[----:B------:R-:W-:Y:S05]  /*0100*/  @P0 EXIT ;  /* 0x000000000000094d */ /* 0x000fea0003800000 */
[----:B------:R-:W0:Y:S08]  /*0110*/  LDC.64 R2, c[0x0][0x390] ;  /* 0x0000e400ff027b82 */ /* 0x000e300000000a00 */
[----:B------:R-:W1:Y:S01]  /*0120*/  LDC.64 R6, c[0x0][0x398] ;  /* 0x0000e600ff067b82 */ /* 0x000e620000000a00 */
[----:B------:R-:W2:Y:S07]  /*0130*/  S2R R13, SR_LANEID ;  /* 0x00000000000d7919 */ /* 0x000eae0000000000 */
[----:B------:R-:W3:Y:S01]  /*0140*/  LDC.64 R10, c[0x0][0x3b8] ;  /* 0x0000ee00ff0a7b82 */ /* 0x000ee20000000a00 */
[----:B0-----:R-:W-:-:S06]  /*0150*/  IMAD.WIDE R2, R0, 0x8, R2 ;  /* 0x0000000800027825 */ /* 0x001fcc00078e0202 */
[----:B------:R-:W4:Y:S01]  /*0160*/  LDG.E.64 R2, desc[UR6][R2.64] ;  /* 0x0000000602027981 */ /* 0x000f22000c1e1b00 */
[----:B-1----:R-:W-:-:S06]  /*0170*/  IMAD.WIDE R6, R0, 0x8, R6 ;  /* 0x0000000800067825 */ /* 0x002fcc00078e0206 */
[----:B------:R-:W5:Y:S01]  /*0180*/  LDG.E.64 R6, desc[UR6][R6.64] ;  /* 0x0000000606067981 */ /* 0x000f62000c1e1b00 */
[----:B----4-:R-:W-:-:S06]  /*0190*/  IMAD.WIDE.U32 R4, R9, 0x4, R2 ;  /* 0x0000000409047825 */ /* 0x010fcc00078e0002 */
[----:B------:R-:W4:Y:S01]  /*01a0*/  LD.E R4, desc[UR6][R4.64] ;  /* 0x0000000604047980 */ /* 0x000f22000c101900 */
[----:B-----5:R-:W-:-:S06]  /*01b0*/  IMAD.WIDE.U32 R8, R9, 0x4, R6 ;  /* 0x0000000409087825 */ /* 0x020fcc00078e0006 */
[----:B------:R-:W4:Y:S01]  /*01c0*/  LD.E R9, desc[UR6][R8.64] ;  /* 0x0000000608097980 */ /* 0x000f22000c101900 */
[----:B------:R-:W-:Y:S02]  /*01d0*/  VOTEU.ANY UR4, UPT, PT ;  /* 0x0000000000047886 */ /* 0x000fe400038e0100 */
[----:B------:R-:W-:-:S06]  /*01e0*/  UFLO.U32 UR4, UR4 ;  /* 0x00000004000472bd */ /* 0x000fcc00080e0000 */
[----:B--2---:R-:W-:Y:S01]  /*01f0*/  ISETP.EQ.U32.AND P0, PT, R13, UR4, PT ;  /* 0x000000040d007c0c */ /* 0x004fe2000bf02070 */
[----:B---3--:R-:W-:Y:S01]  /*0200*/  IMAD.WIDE R2, R0, 0x4, R10 ;  /* 0x0000000400027825 */ /* 0x008fe200078e020a */
[----:B----4-:R-:W-:-:S04]  /*0210*/  IADD3 R12, PT, PT, R4, R9, RZ ;  /* 0x00000009040c7210 */ /* 0x010fc80007ffe0ff */
[----:B------:R-:W-:-:S13]  /*0220*/  CREDUX.MAX.S32 UR5, R12 ;  /* 0x000000000c0572cc */ /* 0x000fda0000000200 */
[----:B------:R-:W-:-:S05]  /*0230*/  MOV R7, UR5 ;  /* 0x0000000500077c02 */ /* 0x000fca0008000f00 */
[----:B------:R-:W-:Y:S01]  /*0240*/  @P0 REDG.E.MAX.S32.STRONG.GPU desc[UR6][R2.64], R7 ;  /* 0x000000070200098e */ /* 0x000fe2000d12e306 */
[----:B------:R-:W-:Y:S05]  /*0250*/  EXIT ;  /* 0x000000000000794d */ /* 0x000fea0003800000 */
.L_x_15:
        /* <DEDUP_REMOVED lines=10> */
.L_x_19:


//--------------------- .text._Z10PEUcounteriPPiS0_S0_S0_S_iS_S_ --------------------------
	.section	.text._Z10PEUcounteriPPiS0_S0_S0_S_iS_S_,"ax",@progbits
	.align	128
        .global         _Z10PEUcounteriPPiS0_S0_S0_S_iS_S_
        .type           _Z10PEUcounteriPPiS0_S0_S0_S_iS_S_,@function
        .size           _Z10PEUcounteriPPiS0_S0_S0_S_iS_S_,(.L_x_20 - _Z10PEUcounteriPPiS0_S0_S0_S_iS_S_)
        .other          _Z10PEUcounteriPPiS0_S0_S0_S_iS_S_,@"STO_CUDA_ENTRY STV_DEFAULT"
_Z10PEUcounteriPPiS0_S0_S0_S_iS_S_:
.text._Z10PEUcounteriPPiS0_S0_S0_S_iS_S_:
[----:B------:R-:W-:Y:S01]  /*0000*/  LDC R1, c[0x0][0x37c] ;  /* 0x0000df00ff017b82 */ /* 0x000fe20000000800 */
[----:B------:R-:W0:Y:S07]  /*0010*/  S2R R0, SR_CTAID.X ;  /* 0x0000000000007919 */ /* 0x000e2e0000002500 */
[----:B------:R-:W0:Y:S01]  /*0020*/  LDC.64 R4, c[0x0][0x3a8] ;  /* 0x0000ea00ff047b82 */ /* 0x000e220000000a00 */
[----:B------:R-:W1:Y:S01]  /*0030*/  LDCU.64 UR6, c[0x0][0x358] ;  /* 0x00006b00ff0677ac */ /* 0x000e620008000a00 */
[----:B0-----:R-:W-:-:S06]  /*0040*/  IMAD.WIDE.U32 R4, R0, 0x4, R4 ;  /* 0x0000000400047825 */ /* 0x001fcc00078e0004 */
[----:B-1----:R-:W2:Y:S01]  /*0050*/  LDG.E R5, desc[UR6][R4.64] ;  /* 0x0000000604057981 */ /* 0x002ea2000c1e1900 */
[----:B------:R-:W2:Y:S02]  /*0060*/  S2R R2, SR_TID.X ;  /* 0x0000000000027919 */ /* 0x000ea40000002100 */
[----:B--2---:R-:W-:-:S13]  /*0070*/  ISETP.GE.U32.AND P0, PT, R2, R5, PT ;  /* 0x000000050200720c */ /* 0x004fda0003f06070 */
[----:B------:R-:W-:Y:S05]  /*0080*/  @P0 EXIT ;  /* 0x000000000000094d */ /* 0x000fea0003800000 */
[----:B------:R-:W0:Y:S01]  /*0090*/  LDC.64 R4, c[0x0][0x388] ;  /* 0x0000e200ff047b82 */ /* 0x000e220000000a00 */
[----:B------:R-:W1:Y:S01]  /*00a0*/  LDCU UR4, c[0x0][0x380] ;  /* 0x00007000ff0477ac */ /* 0x000e620008000800 */
[----:B0-----:R-:W-:-:S06]  /*00b0*/  IMAD.WIDE.U32 R4, R0, 0x8, R4 ;  /* 0x0000000800047825 */ /* 0x001fcc00078e0004 */
[----:B------:R-:W2:Y:S02]  /*00c0*/  LDG.E.64 R4, desc[UR6][R4.64] ;  /* 0x0000000604047981 */ /* 0x000ea4000c1e1b00 */
[----:B--2---:R-:W-:-:S06]  /*00d0*/  IMAD.WIDE.U32 R6, R2, 0x4, R4 ;  /* 0x0000000402067825 */ /* 0x004fcc00078e0004 */
[----:B------:R-:W1:Y:S02]  /*00e0*/  LD.E R6, desc[UR6][R6.64] ;  /* 0x0000000606067980 */ /* 0x000e64000c101900 */
[----:B-1----:R-:W-:-:S13]  /*00f0*/  ISETP.NE.AND P0, PT, R6, UR4, PT ;  /* 0x0000000406007c0c */ /* 0x002fda000bf05270 */
[----:B------:R-:W-:Y:S05]  /*0100*/  @P0 EXIT ;  /* 0x000000000000094d */ /* 0x000fea0003800000 */
[----:B------:R-:W0:Y:S08]  /*0110*/  LDC.64 R10, c[0x0][0x398] ;  /* 0x0000e600ff0a7b82 */ /* 0x000e300000000a00 */
[----:B------:R-:W1:Y:S01]  /*0120*/  LDC.64 R4, c[0x0][0x390] ;  /* 0x0000e400ff047b82 */ /* 0x000e620000000a00 */
[----:B0-----:R-:W-:-:S06]  /*0130*/  IMAD.WIDE.U32 R10, R0, 0x8, R10 ;  /* 0x00000008000a7825 */ /* 0x001fcc00078e000a */
[----:B------:R-:W2:Y:S01]  /*0140*/  LDG.E.64 R10, desc[UR6][R10.64] ;  /* 0x000000060a0a7981 */ /* 0x000ea2000c1e1b00 */
[----:B-1----:R-:W-:-:S05]  /*0150*/  IMAD.WIDE.U32 R4, R0, 0x8, R4 ;  /* 0x0000000800047825 */ /* 0x002fca00078e0004 */
[----:B------:R-:W3:Y:S01]  /*0160*/  LDG.E.64 R6, desc[UR6][R4.64] ;  /* 0x0000000604067981 */ /* 0x000ee2000c1e1b00 */
[----:B------:R-:W0:Y:S01]  /*0170*/  S2R R14, SR_LANEID ;  /* 0x00000000000e7919 */ /* 0x000e220000000000 */
[----:B--2---:R-:W-:-:S06]  /*0180*/  IMAD.WIDE.U32 R12, R2, 0x4, R10 ;  /* 0x00000004020c7825 */ /* 0x004fcc00078e000a */
[----:B------:R-:W2:Y:S01]  /*0190*/  LD.E R13, desc[UR6][R12.64] ;  /* 0x000000060c0d7980 */ /* 0x000ea2000c101900 */
[----:B---3--:R-:W-:Y:S02]  /*01a0*/  IMAD.WIDE.U32 R8, R2, 0x4, R6 ;  /* 0x0000000402087825 */ /* 0x008fe400078e0006 */
[----:B------:R-:W1:Y:S04]  /*01b0*/  LDC.64 R6, c[0x0][0x3b8] ;  /* 0x0000ee00ff067b82 */ /* 0x000e680000000a00 */
[----:B------:R-:W2:Y:S01]  /*01c0*/  LD.E R8, desc[UR6][R8.64] ;  /* 0x0000000608087980 */ /* 0x000ea2000c101900 */
[----:B------:R-:W-:Y:S02]  /*01d0*/  VOTEU.ANY UR4, UPT, PT ;  /* 0x0000000000047886 */ /* 0x000fe400038e0100 */
[----:B------:R-:W-:-:S06]  /*01e0*/  UFLO.U32 UR4, UR4 ;  /* 0x00000004000472bd */ /* 0x000fcc00080e0000 */
[----:B0-----:R-:W-:Y:S01]  /*01f0*/  ISETP.EQ.U32.AND P0, PT, R14, UR4, PT ;  /* 0x000000040e007c0c */ /* 0x001fe2000bf02070 */
[----:B-1----:R-:W-:Y:S01]  /*0200*/  IMAD.WIDE.U32 R6, R0, 0x4, R6 ;  /* 0x0000000400067825 */ /* 0x002fe200078e0006 */
[----:B--2---:R-:W-:-:S04]  /*0210*/  IADD3 R3, PT, PT, R8, R13, RZ ;  /* 0x0000000d08037210 */ /* 0x004fc80007ffe0ff */
[----:B------:R-:W-:-:S13]  /*0220*/  CREDUX.MAX.S32 UR5, R3 ;  /* 0x00000000030572cc */ /* 0x000fda0000000200 */
[----:B------:R-:W-:-:S05]  /*0230*/  MOV R11, UR5 ;  /* 0x00000005000b7c02 */ /* 0x000fca0008000f00 */
[----:B------:R-:W-:Y:S04]  /*0240*/  @P0 REDG.E.MAX.S32.STRONG.GPU desc[UR6][R6.64], R11 ;  /* 0x0000000b0600098e */ /* 0x000fe8000d12e306 */
[----:B------:R-:W2:Y:S02]  /*0250*/  LDG.E.64 R4, desc[UR6][R4.64] ;  /* 0x0000000604047981 */ /* 0x000ea4000c1e1b00 */
[----:B--2---:R-:W-:Y:S02]  /*0260*/  IMAD.WIDE.U32 R8, R2, 0x4, R4 ;  /* 0x0000000402087825 */ /* 0x004fe400078e0004 */
[----:B------:R-:W0:Y:S04]  /*0270*/  LDC.64 R2, c[0x0][0x3c0] ;  /* 0x0000f000ff027b82 */ /* 0x000e280000000a00 */
[----:B------:R-:W2:Y:S01]  /*0280*/  LD.E R8, desc[UR6][R8.64] ;  /* 0x0000000608087980 */ /* 0x000ea2000c101900 */
[----:B0-----:R-:W-:Y:S01]  /*0290*/  IMAD.WIDE.U32 R2, R0, 0x4, R2 ;  /* 0x0000000400027825 */ /* 0x001fe200078e0002 */
[----:B--2---:R-:W-:-:S13]  /*02a0*/  CREDUX.MAX.S32 UR4, R8 ;  /* 0x00000000080472cc */ /* 0x004fda0000000200 */
[----:B------:R-:W-:-:S05]  /*02b0*/  MOV R13, UR4 ;  /* 0x00000004000d7c02 */ /* 0x000fca0008000f00 */
[----:B------:R-:W-:Y:S01]  /*02c0*/  @P0 REDG.E.MAX.S32.STRONG.GPU desc[UR6][R2.64], R13 ;  /* 0x0000000d0200098e */ /* 0x000fe2000d12e306 */
[----:B------:R-:W-:Y:S05]  /*02d0*/  EXIT ;  /* 0x000000000000794d */ /* 0x000fea0003800000 */
.L_x_16:
        /* <DEDUP_REMOVED lines=10> */
.L_x_20:


//--------------------- .nv.global.init           --------------------------
	.section	.nv.global.init,"aw",@progbits
.nv.global.init:
	.type		$str$3,@object
	.size		$str$3,($str$2 - $str$3)
$str$3:
        /*0000*/ 	.byte	0x0a, 0x00
	.type		$str$2,@object
	.size		$str$2,($str$1 - $str$2)
$str$2:
        /*0002*/ 	.byte	0x25, 0x64, 0x20, 0x00
	.type		$str$1,@object
	.size		$str$1,($str - $str$1)
$str$1:
        /*0006*/ 	.byte	0x73, 0x69, 0x64, 0x3a, 0x25, 0x64, 0x0a, 0x00
	.type		$str,@object
	.size		$str,(.L_0 - $str)
$str:
        /*000e*/ 	.byte	0x69, 0x74, 0x65, 0x6d, 0x3a, 0x25, 0x64, 0x0a, 0x00
.L_0:


//--------------------- .nv.shared.reserved.0     --------------------------
	.section	.nv.shared.reserved.0,"aw",@nobits
	.weak		__nv_reservedSMEM_offset_0_alias
	.size		__nv_reservedSMEM_offset_0_alias, 0, 64
	.other		__nv_reservedSMEM_offset_0_alias,@"STO_CUDA_RESERVED_SHARED STV_DEFAULT"
__nv_reservedSMEM_offset_0_alias:
	.zero		0
	.zero		64


//--------------------- .nv.shared._Z19Array_add_reductioniPiS_ --------------------------
	.section	.nv.shared._Z19Array_add_reductioniPiS_,"aw",@nobits
	.sectionflags	@""
	.align	4
.nv.shared._Z19Array_add_reductioniPiS_:
	.zero		5120


//--------------------- .nv.constant0._Z4testPPPiiS_S0_S0_ --------------------------
	.section	.nv.constant0._Z4testPPPiiS_S0_S0_,"a",@progbits
	.sectionflags	@""
	.align	4
.nv.constant0._Z4testPPPiiS_S0_S0_:
	.zero		936


//--------------------- .nv.constant0._Z19Array_add_reductioniPiS_ --------------------------
	.section	.nv.constant0._Z19Array_add_reductioniPiS_,"a",@progbits
	.sectionflags	@""
	.align	4
.nv.constant0._Z19Array_add_reductioniPiS_:
	.zero		920


//--------------------- .nv.constant0._Z10PeuCounteriiPPiS0_S0_S0_S_iS_S_S_ --------------------------
	.section	.nv.constant0._Z10PeuCounteriiPPiS0_S0_S0_S_iS_S_S_,"a",@progbits
	.sectionflags	@""
	.align	4
.nv.constant0._Z10PeuCounteriiPPiS0_S0_S0_S_iS_S_S_:
	.zero		976


//--------------------- .nv.constant0._Z10PEUcounteriPPiS0_S0_S0_S_iS_S_ --------------------------
	.section	.nv.constant0._Z10PEUcounteriPPiS0_S0_S0_S_iS_S_,"a",@progbits
	.sectionflags	@""
	.align	4
.nv.constant0._Z10PEUcounteriPPiS0_S0_S0_S_iS_S_:
	.zero		968


//--------------------- SYMBOLS --------------------------

	.type		.nv.reservedSmem.offset0,@object
	.size		.nv.reservedSmem.offset0,0x4
	.type		.nv.reservedSmem.cap,@object
	.size		.nv.reservedSmem.cap,0x4
	.type		vprintf,@function
